	.headerflags	@"EF_CUDA_TEXMODE_UNIFIED EF_CUDA_64BIT_ADDRESS EF_CUDA_ACCELERATORS EF_CUDA_SM90 EF_CUDA_VIRTUAL_SM(EF_CUDA_SM90)"
	.elftype	@"ET_EXEC"


//--------------------- .nv.info                  --------------------------
	.section	.nv.info,"",@"SHT_CUDA_INFO"
	.align	4


	//----- nvinfo : EIATTR_REGCOUNT
	.align		4
        /*0000*/ 	.byte	0x04, 0x2f
        /*0002*/ 	.short	(.L_3 - .L_2)
	.align		4
.L_2:
        /*0004*/ 	.word	index@(triton_poi_fused__native_batch_norm_legit_no_training_13)
        /*0008*/ 	.word	0x00000012


	//----- nvinfo : EIATTR_MIN_STACK_SIZE
	.align		4
.L_3:
        /*000c*/ 	.byte	0x04, 0x12
        /*000e*/ 	.short	(.L_5 - .L_4)
	.align		4
.L_4:
        /*0010*/ 	.word	index@(triton_poi_fused__native_batch_norm_legit_no_training_13)
        /*0014*/ 	.word	0x00000000


	//----- nvinfo : EIATTR_FRAME_SIZE
	.align		4
.L_5:
        /*0018*/ 	.byte	0x04, 0x11
        /*001a*/ 	.short	(.L_7 - .L_6)
	.align		4
.L_6:
        /*001c*/ 	.word	index@(triton_poi_fused__native_batch_norm_legit_no_training_13)
        /*0020*/ 	.word	0x00000000


	//----- nvinfo : EIATTR_MIN_STACK_SIZE
	.align		4
.L_7:
        /*0024*/ 	.byte	0x04, 0x12
        /*0026*/ 	.short	(.L_9 - .L_8)
	.align		4
.L_8:
        /*0028*/ 	.word	index@(triton_poi_fused__native_batch_norm_legit_no_training_13)
        /*002c*/ 	.word	0x00000000
.L_9:


//--------------------- .nv.info.triton_poi_fused__native_batch_norm_legit_no_training_13 --------------------------
	.section	.nv.info.triton_poi_fused__native_batch_norm_legit_no_training_13,"",@"SHT_CUDA_INFO"
	.sectionflags	@""
	.align	4


	//----- nvinfo : EIATTR_CUDA_API_VERSION
	.align		4
        /*0000*/ 	.byte	0x04, 0x37
        /*0002*/ 	.short	(.L_11 - .L_10)
.L_10:
        /*0004*/ 	.word	0x0000007c


	//----- nvinfo : EIATTR_KPARAM_INFO
	.align		4
.L_11:
        /*0008*/ 	.byte	0x04, 0x17
        /*000a*/ 	.short	(.L_13 - .L_12)
.L_12:
        /*000c*/ 	.word	0x00000000
        /*0010*/ 	.short	0x0006
        /*0012*/ 	.short	0x0030
        /*0014*/ 	.byte	0x00, 0xf0, 0x11, 0x00


	//----- nvinfo : EIATTR_KPARAM_INFO
	.align		4
.L_13:
        /*0018*/ 	.byte	0x04, 0x17
        /*001a*/ 	.short	(.L_15 - .L_14)
.L_14:
        /*001c*/ 	.word	0x00000000
        /*0020*/ 	.short	0x0005
        /*0022*/ 	.short	0x0028
        /*0024*/ 	.byte	0x00, 0xf4, 0x21, 0x00


	//----- nvinfo : EIATTR_KPARAM_INFO
	.align		4
.L_15:
        /*0028*/ 	.byte	0x04, 0x17
        /*002a*/ 	.short	(.L_17 - .L_16)
.L_16:
        /*002c*/ 	.word	0x00000000
        /*0030*/ 	.short	0x0004
        /*0032*/ 	.short	0x0020
        /*0034*/ 	.byte	0x00, 0xf4, 0x21, 0x00


	//----- nvinfo : EIATTR_KPARAM_INFO
	.align		4
.L_17:
        /*0038*/ 	.byte	0x04, 0x17
        /*003a*/ 	.short	(.L_19 - .L_18)
.L_18:
        /*003c*/ 	.word	0x00000000
        /*0040*/ 	.short	0x0003
        /*0042*/ 	.short	0x0018
        /*0044*/ 	.byte	0x00, 0xf4, 0x21, 0x00


	//----- nvinfo : EIATTR_KPARAM_INFO
	.align		4
.L_19:
        /*0048*/ 	.byte	0x04, 0x17
        /*004a*/ 	.short	(.L_21 - .L_20)
.L_20:
        /*004c*/ 	.word	0x00000000
        /*0050*/ 	.short	0x0002
        /*0052*/ 	.short	0x0010
        /*0054*/ 	.byte	0x00, 0xf4, 0x21, 0x00


	//----- nvinfo : EIATTR_KPARAM_INFO
	.align		4
.L_21:
        /*0058*/ 	.byte	0x04, 0x17
        /*005a*/ 	.short	(.L_23 - .L_22)
.L_22:
        /*005c*/ 	.word	0x00000000
        /*0060*/ 	.short	0x0001
        /*0062*/ 	.short	0x0008
        /*0064*/ 	.byte	0x00, 0xf4, 0x21, 0x00


	//----- nvinfo : EIATTR_KPARAM_INFO
	.align		4
.L_23:
        /*0068*/ 	.byte	0x04, 0x17
        /*006a*/ 	.short	(.L_25 - .L_24)
.L_24:
        /*006c*/ 	.word	0x00000000
        /*0070*/ 	.short	0x0000
        /*0072*/ 	.short	0x0000
        /*0074*/ 	.byte	0x00, 0xf4, 0x21, 0x00


	//----- nvinfo : EIATTR_SPARSE_MMA_MASK
	.align		4
.L_25:
        /*0078*/ 	.byte	0x03, 0x50
        /*007a*/ 	.short	0x0000


	//----- nvinfo : EIATTR_MAXREG_COUNT
	.align		4
        /*007c*/ 	.byte	0x03, 0x1b
        /*007e*/ 	.short	0x00ff


	//----- nvinfo : EIATTR_EXIT_INSTR_OFFSETS
	.align		4
        /*0080*/ 	.byte	0x04, 0x1c
        /*0082*/ 	.short	(.L_27 - .L_26)


	//   ....[0]....
.L_26:
        /*0084*/ 	.word	0x00000300


	//   ....[1]....
        /*0088*/ 	.word	0x00000320


	//----- nvinfo : EIATTR_REQNTID
	.align		4
.L_27:
        /*008c*/ 	.byte	0x04, 0x10
        /*008e*/ 	.short	(.L_29 - .L_28)
.L_28:
        /*0090*/ 	.word	0x00000080
        /*0094*/ 	.word	0x00000001
        /*0098*/ 	.word	0x00000001


	//----- nvinfo : EIATTR_CBANK_PARAM_SIZE
	.align		4
.L_29:
        /*009c*/ 	.byte	0x03, 0x19
        /*009e*/ 	.short	0x0034


	//----- nvinfo : EIATTR_PARAM_CBANK
	.align		4
        /*00a0*/ 	.byte	0x04, 0x0a
        /*00a2*/ 	.short	(.L_31 - .L_30)
	.align		4
.L_30:
        /*00a4*/ 	.word	index@(.nv.constant0.triton_poi_fused__native_batch_norm_legit_no_training_13)
        /*00a8*/ 	.short	0x0210
        /*00aa*/ 	.short	0x0034


	//----- nvinfo : EIATTR_SW_WAR
	.align		4
.L_31:
        /*00ac*/ 	.byte	0x04, 0x36
        /*00ae*/ 	.short	(.L_33 - .L_32)
.L_32:
        /*00b0*/ 	.word	0x00000008
.L_33:


//--------------------- .nv.callgraph             --------------------------
	.section	.nv.callgraph,"",@"SHT_CUDA_CALLGRAPH"
	.align	4
	.sectionentsize	8
	.align		4
        /*0000*/ 	.word	0x00000000
	.align		4
        /*0004*/ 	.word	0xffffffff
	.align		4
        /*0008*/ 	.word	0x00000000
	.align		4
        /*000c*/ 	.word	0xfffffffe
	.align		4
        /*0010*/ 	.word	0x00000000
	.align		4
        /*0014*/ 	.word	0xfffffffd
	.align		4
        /*0018*/ 	.word	0x00000000
	.align		4
        /*001c*/ 	.word	0xfffffffc


//--------------------- .nv.constant4             --------------------------
	.section	.nv.constant4,"a",@progbits
	.align	8
	.align		8
.nv.constant4:
        /*0000*/ 	.dword	_$_str
	.align		8
        /*0008*/ 	.dword	_$_str_$_2


//--------------------- .text.triton_poi_fused__native_batch_norm_legit_no_training_13 --------------------------
	.section	.text.triton_poi_fused__native_batch_norm_legit_no_training_13,"ax",@progbits
	.align	128
        .global         triton_poi_fused__native_batch_norm_legit_no_training_13
        .type           triton_poi_fused__native_batch_norm_legit_no_training_13,@function
        .size           triton_poi_fused__native_batch_norm_legit_no_training_13,(.L_x_1 - triton_poi_fused__native_batch_norm_legit_no_training_13)
        .other          triton_poi_fused__native_batch_norm_legit_no_training_13,@"STO_CUDA_ENTRY STV_DEFAULT"
triton_poi_fused__native_batch_norm_legit_no_training_13:
.text.triton_poi_fused__native_batch_norm_legit_no_training_13:
[----:B------:R-:W0:Y:S01]  /*0000*/  LDC R1, c[0x0][0x28] ;  /* 0x00000a00ff017b82 */ /* 0x000e220000000800 */
[----:B------:R-:W1:Y:S07]  /*0010*/  S2R R0, SR_TID.X ;  /* 0x0000000000007919 */ /* 0x000e6e0000002100 */
[----:B------:R-:W2:Y:S01]  /*0020*/  LDC.64 R8, c[0x0][0x220] ;  /* 0x00008800ff087b82 */ /* 0x000ea20000000a00 */
[----:B------:R-:W-:Y:S01]  /*0030*/  HFMA2.MMA R14, -RZ, RZ, 0, 0 ;  /* 0x00000000ff0e7435 */ /* 0x000fe200000001ff */
[----:B------:R-:W-:Y:S01]  /*0040*/  ULDC.64 UR4, c[0x0][0x208] ;  /* 0x0000820000047ab9 */ /* 0x000fe20000000a00 */
[----:B------:R-:W3:Y:S05]  /*0050*/  S2R R3, SR_CTAID.X ;  /* 0x0000000000037919 */ /* 0x000eea0000002500 */
[----:B------:R-:W4:Y:S08]  /*0060*/  LDC.64 R4, c[0x0][0x210] ;  /* 0x00008400ff047b82 */ /* 0x000f300000000a00 */
[----:B------:R-:W5:Y:S08]  /*0070*/  LDC.64 R6, c[0x0][0x218] ;  /* 0x00008600ff067b82 */ /* 0x000f700000000a00 */
[----:B------:R-:W5:Y:S01]  /*0080*/  LDC.64 R10, c[0x0][0x228] ;  /* 0x00008a00ff0a7b82 */ /* 0x000f620000000a00 */
[----:B-1----:R-:W-:-:S07]  /*0090*/  LOP3.LUT R0, R0, 0x7f, RZ, 0xc0, !PT ;  /* 0x0000007f00007812 */ /* 0x002fce00078ec0ff */
[----:B------:R-:W1:Y:S01]  /*00a0*/  LDC.64 R12, c[0x0][0x230] ;  /* 0x00008c00ff0c7b82 */ /* 0x000e620000000a00 */
[----:B---3--:R-:W-:Y:S02]  /*00b0*/  SHF.R.S32.HI R2, RZ, 0x18, R3 ;  /* 0x00000018ff027819 */ /* 0x008fe40000011403 */
[----:B------:R-:W-:Y:S02]  /*00c0*/  LEA R0, R3, R0, 0x7 ;  /* 0x0000000003007211 */ /* 0x000fe400078e38ff */
[----:B------:R-:W-:Y:S02]  /*00d0*/  SGXT R3, R2, 0x1 ;  /* 0x000000010203781a */ /* 0x000fe40000000200 */
[----:B------:R-:W-:Y:S02]  /*00e0*/  ISETP.GE.AND P2, PT, R0, 0x400, PT ;  /* 0x000004000000780c */ /* 0x000fe40003f46270 */
[----:B------:R-:W-:-:S04]  /*00f0*/  LEA.HI R3, R3, R0, RZ, 0x4 ;  /* 0x0000000003037211 */ /* 0x000fc800078f20ff */
[----:B------:R-:W-:-:S04]  /*0100*/  SHF.R.S32.HI R3, RZ, 0x4, R3 ;  /* 0x00000004ff037819 */ /* 0x000fc80000011403 */
[----:B------:R-:W-:-:S04]  /*0110*/  LEA.HI R2, R3, R3, RZ, 0x4 ;  /* 0x0000000303027211 */ /* 0x000fc800078f20ff */
[----:B------:R-:W-:-:S04]  /*0120*/  LOP3.LUT R2, R2, 0xfffffff0, RZ, 0xc0, !PT ;  /* 0xfffffff002027812 */ /* 0x000fc800078ec0ff */
[----:B------:R-:W-:-:S05]  /*0130*/  IADD3 R15, R3, -R2, RZ ;  /* 0x80000002030f7210 */ /* 0x000fca0007ffe0ff */
[----:B--2---:R-:W-:-:S05]  /*0140*/  IMAD.WIDE R8, R15, 0x4, R8 ;  /* 0x000000040f087825 */ /* 0x004fca00078e0208 */
[----:B------:R2:W3:Y:S01]  /*0150*/  @!P2 LDG.E.EL R14, desc[UR4][R8.64] ;  /* 0x00000004080ea981 */ /* 0x0004e2000c2e1900 */
[----:B------:R-:W-:Y:S01]  /*0160*/  CS2R R2, SRZ ;  /* 0x0000000000027805 */ /* 0x000fe2000001ff00 */
[----:B----4-:R-:W-:-:S04]  /*0170*/  IMAD.WIDE R4, R0, 0x4, R4 ;  /* 0x0000000400047825 */ /* 0x010fc800078e0204 */
[C---:B-----5:R-:W-:Y:S01]  /*0180*/  IMAD.WIDE R6, R15.reuse, 0x4, R6 ;  /* 0x000000040f067825 */ /* 0x060fe200078e0206 */
[----:B------:R4:W5:Y:S03]  /*0190*/  @!P2 LDG.E R2, desc[UR4][R4.64] ;  /* 0x000000040402a981 */ /* 0x000966000c1e1900 */
[C---:B0-2---:R-:W-:Y:S01]  /*01a0*/  IMAD.WIDE R8, R15.reuse, 0x4, R10 ;  /* 0x000000040f087825 */ /* 0x045fe200078e020a */
[----:B------:R0:W5:Y:S03]  /*01b0*/  @!P2 LDG.E.EL R3, desc[UR4][R6.64] ;  /* 0x000000040603a981 */ /* 0x000166000c2e1900 */
[----:B-1----:R-:W-:Y:S01]  /*01c0*/  IMAD.WIDE R10, R15, 0x4, R12 ;  /* 0x000000040f0a7825 */ /* 0x002fe200078e020c */
[----:B------:R-:W-:Y:S01]  /*01d0*/  CS2R R12, SRZ ;  /* 0x00000000000c7805 */ /* 0x000fe2000001ff00 */
[----:B----4-:R-:W1:Y:S05]  /*01e0*/  LDC.64 R4, c[0x0][0x238] ;  /* 0x00008e00ff047b82 */ /* 0x010e6a0000000a00 */
[----:B------:R-:W2:Y:S04]  /*01f0*/  @!P2 LDG.E.EL R12, desc[UR4][R8.64] ;  /* 0x00000004080ca981 */ /* 0x000ea8000c2e1900 */
[----:B------:R-:W2:Y:S01]  /*0200*/  @!P2 LDG.E.EL R13, desc[UR4][R10.64] ;  /* 0x000000040a0da981 */ /* 0x000ea2000c2e1900 */
[----:B0-----:R-:W-:Y:S01]  /*0210*/  MOV R6, 0x3e800000 ;  /* 0x3e80000000067802 */ /* 0x001fe20000000f00 */
[----:B---3--:R-:W-:-:S04]  /*0220*/  FADD R14, R14, 0.0010000000474974513054 ;  /* 0x3a83126f0e0e7421 */ /* 0x008fc80000000000 */
[----:B------:R-:W0:Y:S01]  /*0230*/  MUFU.SQRT R15, R14 ;  /* 0x0000000e000f7308 */ /* 0x000e220000002000 */
[----:B-----5:R-:W-:Y:S01]  /*0240*/  FADD R2, -R3, R2 ;  /* 0x0000000203027221 */ /* 0x020fe20000000100 */
[C---:B0-----:R-:W-:Y:S02]  /*0250*/  FSETP.GT.AND P0, PT, R15.reuse, 8.50705917302346158658e+37, PT ;  /* 0x7e8000000f00780b */ /* 0x041fe40003f04000 */
[----:B------:R-:W-:Y:S02]  /*0260*/  FSETP.GEU.AND P1, PT, R15, 1.175494350822287508e-38, PT ;  /* 0x008000000f00780b */ /* 0x000fe40003f2e000 */
[----:B------:R-:W-:-:S09]  /*0270*/  FSEL R6, R6, 1, P0 ;  /* 0x3f80000006067808 */ /* 0x000fd20000000000 */
[----:B------:R-:W-:Y:S02]  /*0280*/  @P0 FMUL R15, R15, 0.25 ;  /* 0x3e8000000f0f0820 */ /* 0x000fe40000400000 */
[----:B------:R-:W-:Y:S02]  /*0290*/  @!P1 FMUL R6, R6, 16777216 ;  /* 0x4b80000006069820 */ /* 0x000fe40000400000 */
[----:B------:R-:W-:-:S06]  /*02a0*/  @!P1 FMUL R15, R15, 16777216 ;  /* 0x4b8000000f0f9820 */ /* 0x000fcc0000400000 */
[----:B------:R-:W0:Y:S02]  /*02b0*/  MUFU.RCP R15, R15 ;  /* 0x0000000f000f7308 */ /* 0x000e240000001000 */
[----:B0-----:R-:W-:-:S04]  /*02c0*/  FMUL R3, R15, R6 ;  /* 0x000000060f037220 */ /* 0x001fc80000400000 */
[----:B------:R-:W-:Y:S01]  /*02d0*/  FMUL R6, R2, R3 ;  /* 0x0000000302067220 */ /* 0x000fe20000400000 */
[----:B-1----:R-:W-:-:S04]  /*02e0*/  IMAD.WIDE R2, R0, 0x4, R4 ;  /* 0x0000000400027825 */ /* 0x002fc800078e0204 */
[----:B--2---:R-:W-:Y:S01]  /*02f0*/  FFMA R13, R6, R12, R13 ;  /* 0x0000000c060d7223 */ /* 0x004fe2000000000d */
[----:B------:R-:W-:Y:S06]  /*0300*/  @P2 EXIT ;  /* 0x000000000000294d */ /* 0x000fec0003800000 */
[----:B------:R-:W-:Y:S01]  /*0310*/  STG.E desc[UR4][R2.64], R13 ;  /* 0x0000000d02007986 */ /* 0x000fe2000c101904 */
[----:B------:R-:W-:Y:S05]  /*0320*/  EXIT ;  /* 0x000000000000794d */ /* 0x000fea0003800000 */
.L_x_0:
[----:B------:R-:W-:-:S00]  /*0330*/  BRA `(.L_x_0) ;  /* 0xfffffffc00fc7947 */ /* 0x000fc0000383ffff */
[----:B------:R-:W-:-:S00]  /*0340*/  NOP ;  /* 0x0000000000007918 */ /* 0x000fc00000000000 */
        /* <DEDUP_REMOVED lines=11> */
.L_x_1:


//--------------------- .nv.global.init           --------------------------
	.section	.nv.global.init,"aw",@progbits
.nv.global.init:
	.type		_$_str,@object
	.size		_$_str,(_$_str_$_2 - _$_str)
_$_str:
        /*0000*/ 	.byte	0x5f, 0x5f, 0x43, 0x55, 0x44, 0x41, 0x5f, 0x46, 0x54, 0x5a, 0x00
	.type		_$_str_$_2,@object
	.size		_$_str_$_2,(.L_1 - _$_str_$_2)
_$_str_$_2:
        /*000b*/ 	.byte	0x5f, 0x5f, 0x43, 0x55, 0x44, 0x41, 0x5f, 0x50, 0x52, 0x45, 0x43, 0x5f, 0x53, 0x51, 0x52, 0x54
        /*001b*/ 	.byte	0x00
.L_1:


//--------------------- .nv.constant0.triton_poi_fused__native_batch_norm_legit_no_training_13 --------------------------
	.section	.nv.constant0.triton_poi_fused__native_batch_norm_legit_no_training_13,"a",@progbits
	.sectionflags	@""
	.align	4
.nv.constant0.triton_poi_fused__native_batch_norm_legit_no_training_13:
	.zero		580
